//
// Generated by NVIDIA NVVM Compiler
//
// Compiler Build ID: CL-36424714
// Cuda compilation tools, release 13.0, V13.0.88
// Based on NVVM 20.0.0
//

.version 9.0
.target sm_100
.address_size 64

	// .globl	_Z10addVectorsPiS_S_

.visible .entry _Z10addVectorsPiS_S_(
	.param .u64 .ptr .align 1 _Z10addVectorsPiS_S__param_0,
	.param .u64 .ptr .align 1 _Z10addVectorsPiS_S__param_1,
	.param .u64 .ptr .align 1 _Z10addVectorsPiS_S__param_2
)
{
	.reg .b32 	%r<5>;
	.reg .b64 	%rd<11>;

	ld.param.u64 	%rd1, [_Z10addVectorsPiS_S__param_0];
	ld.param.u64 	%rd2, [_Z10addVectorsPiS_S__param_1];
	ld.param.u64 	%rd3, [_Z10addVectorsPiS_S__param_2];
	cvta.to.global.u64 	%rd4, %rd3;
	cvta.to.global.u64 	%rd5, %rd2;
	cvta.to.global.u64 	%rd6, %rd1;
	mov.u32 	%r1, %tid.x;
	mul.wide.u32 	%rd7, %r1, 4;
	add.s64 	%rd8, %rd6, %rd7;
	ld.global.u32 	%r2, [%rd8];
	add.s64 	%rd9, %rd5, %rd7;
	ld.global.u32 	%r3, [%rd9];
	add.s32 	%r4, %r3, %r2;
	add.s64 	%rd10, %rd4, %rd7;
	st.global.u32 	[%rd10], %r4;
	ret;

}


// ===== COMPILED SASS (sm_100) =====

	.target	sm_100

	.elftype	@"ET_EXEC"


//--------------------- .note.nv.tkinfo           --------------------------
	.section	.note.nv.tkinfo,"",@"SHT_NOTE"
	.sectionflags	@"SHF_NOTE_NV_TKINFO"
	.tkinfo
        /*0018*/ 	.word	0x00000002
        /*0030*/ 	.string	""
        /*0030*/ 	.string	"ptxas"
        /*0030*/ 	.string	"Cuda compilation tools, release 13.0, V13.0.88"
        /*0030*/ 	.string	"Build cuda_13.0.r13.0/compiler.36424714_0"
        /*0030*/ 	.string	"-arch sm_100 -m 64 "



//--------------------- .note.nv.cuinfo           --------------------------
	.section	.note.nv.cuinfo,"",@"SHT_NOTE"
	.sectionflags	@"SHF_NOTE_NV_CUINFO"
        /*0018*/ 	.short	0x0002
        /*001a*/ 	.short	0x0064
        /*001c*/ 	.short	0x0082
	.zero		2


//--------------------- .nv.info                  --------------------------
	.section	.nv.info,"",@"SHT_CUDA_INFO"
	.align	4


	//----- nvinfo : EIATTR_REGCOUNT
	.align		4
        /*0000*/ 	.byte	0x04, 0x2f
        /*0002*/ 	.short	(.L_1 - .L_0)
	.align		4
.L_0:
        /*0004*/ 	.word	index@(_Z10addVectorsPiS_S_)
        /*0008*/ 	.word	0x0000000c


	//----- nvinfo : EIATTR_FRAME_SIZE
	.align		4
.L_1:
        /*000c*/ 	.byte	0x04, 0x11
        /*000e*/ 	.short	(.L_3 - .L_2)
	.align		4
.L_2:
        /*0010*/ 	.word	index@(_Z10addVectorsPiS_S_)
        /*0014*/ 	.word	0x00000000


	//----- nvinfo : EIATTR_MIN_STACK_SIZE
	.align		4
.L_3:
        /*0018*/ 	.byte	0x04, 0x12
        /*001a*/ 	.short	(.L_5 - .L_4)
	.align		4
.L_4:
        /*001c*/ 	.word	index@(_Z10addVectorsPiS_S_)
        /*0020*/ 	.word	0x00000000
.L_5:


//--------------------- .nv.compat                --------------------------
	.section	.nv.compat,"",@"SHT_CUDA_COMPAT_INFO"
	.align	4
        /*0000*/ 	.byte	0x02, 0x09, 0x00, 0x00, 0x02, 0x02, 0x01, 0x00, 0x02, 0x05, 0x05, 0x00, 0x03, 0x07, 0x01, 0x01
        /*0010*/ 	.byte	0x02, 0x03, 0x00, 0x00, 0x02, 0x06, 0x01, 0x00, 0x04, 0x0b, 0x08, 0x00, 0x09, 0x00, 0x00, 0x00
        /*0020*/ 	.byte	0x00, 0x00, 0x00, 0x00


//--------------------- .nv.info._Z10addVectorsPiS_S_ --------------------------
	.section	.nv.info._Z10addVectorsPiS_S_,"",@"SHT_CUDA_INFO"
	.sectionflags	@""
	.align	4


	//----- nvinfo : EIATTR_CUDA_API_VERSION
	.align		4
        /*0000*/ 	.byte	0x04, 0x37
        /*0002*/ 	.short	(.L_7 - .L_6)
.L_6:
        /*0004*/ 	.word	0x00000082


	//----- nvinfo : EIATTR_KPARAM_INFO
	.align		4
.L_7:
        /*0008*/ 	.byte	0x04, 0x17
        /*000a*/ 	.short	(.L_9 - .L_8)
.L_8:
        /*000c*/ 	.word	0x00000000
        /*0010*/ 	.short	0x0002
        /*0012*/ 	.short	0x0010
        /*0014*/ 	.byte	0x00, 0xf5, 0x21, 0x00


	//----- nvinfo : EIATTR_KPARAM_INFO
	.align		4
.L_9:
        /*0018*/ 	.byte	0x04, 0x17
        /*001a*/ 	.short	(.L_11 - .L_10)
.L_10:
        /*001c*/ 	.word	0x00000000
        /*0020*/ 	.short	0x0001
        /*0022*/ 	.short	0x0008
        /*0024*/ 	.byte	0x00, 0xf5, 0x21, 0x00


	//----- nvinfo : EIATTR_KPARAM_INFO
	.align		4
.L_11:
        /*0028*/ 	.byte	0x04, 0x17
        /*002a*/ 	.short	(.L_13 - .L_12)
.L_12:
        /*002c*/ 	.word	0x00000000
        /*0030*/ 	.short	0x0000
        /*0032*/ 	.short	0x0000
        /*0034*/ 	.byte	0x00, 0xf5, 0x21, 0x00


	//----- nvinfo : EIATTR_SPARSE_MMA_MASK
	.align		4
.L_13:
        /*0038*/ 	.byte	0x03, 0x50
        /*003a*/ 	.short	0x0000


	//----- nvinfo : EIATTR_MAXREG_COUNT
	.align		4
        /*003c*/ 	.byte	0x03, 0x1b
        /*003e*/ 	.short	0x00ff


	//----- nvinfo : EIATTR_MERCURY_ISA_VERSION
	.align		4
        /*0040*/ 	.byte	0x03, 0x5f
        /*0042*/ 	.short	0x0101


	//----- nvinfo : EIATTR_VRC_CTA_INIT_COUNT
	.align		4
        /*0044*/ 	.byte	0x02, 0x4a
	.zero		1
	.zero		1


	//----- nvinfo : EIATTR_EXIT_INSTR_OFFSETS
	.align		4
        /*0048*/ 	.byte	0x04, 0x1c
        /*004a*/ 	.short	(.L_15 - .L_14)


	//   ....[0]....
.L_14:
        /*004c*/ 	.word	0x000000d0


	//----- nvinfo : EIATTR_CBANK_PARAM_SIZE
	.align		4
.L_15:
        /*0050*/ 	.byte	0x03, 0x19
        /*0052*/ 	.short	0x0018


	//----- nvinfo : EIATTR_PARAM_CBANK
	.align		4
        /*0054*/ 	.byte	0x04, 0x0a
        /*0056*/ 	.short	(.L_17 - .L_16)
	.align		4
.L_16:
        /*0058*/ 	.word	index@(.nv.constant0._Z10addVectorsPiS_S_)
        /*005c*/ 	.short	0x0380
        /*005e*/ 	.short	0x0018


	//----- nvinfo : EIATTR_SW_WAR
	.align		4
.L_17:
        /*0060*/ 	.byte	0x04, 0x36
        /*0062*/ 	.short	(.L_19 - .L_18)
.L_18:
        /*0064*/ 	.word	0x00000008
.L_19:


//--------------------- .nv.callgraph             --------------------------
	.section	.nv.callgraph,"",@"SHT_CUDA_CALLGRAPH"
	.align	4
	.sectionentsize	8
	.align		4
        /*0000*/ 	.word	0x00000000
	.align		4
        /*0004*/ 	.word	0xffffffff
	.align		4
        /*0008*/ 	.word	0x00000000
	.align		4
        /*000c*/ 	.word	0xfffffffe
	.align		4
        /*0010*/ 	.word	0x00000000
	.align		4
        /*0014*/ 	.word	0xfffffffd
	.align		4
        /*0018*/ 	.word	0x00000000
	.align		4
        /*001c*/ 	.word	0xfffffffc


//--------------------- .text._Z10addVectorsPiS_S_ --------------------------
	.section	.text._Z10addVectorsPiS_S_,"ax",@progbits
	.align	128
        .global         _Z10addVectorsPiS_S_
        .type           _Z10addVectorsPiS_S_,@function
        .size           _Z10addVectorsPiS_S_,(.L_x_1 - _Z10addVectorsPiS_S_)
        .other          _Z10addVectorsPiS_S_,@"STO_CUDA_ENTRY STV_DEFAULT"
_Z10addVectorsPiS_S_:
.text._Z10addVectorsPiS_S_:
[----:B------:R-:W-:Y:S01]  /*0000*/  LDC R1, c[0x0][0x37c] ;  /* 0x0000df00ff017b82 */ /* 0x000fe20000000800 */
[----:B------:R-:W0:Y:S07]  /*0010*/  S2R R9, SR_TID.X ;  /* 0x0000000000097919 */ /* 0x000e2e0000002100 */
[----:B------:R-:W0:Y:S01]  /*0020*/  LDC.64 R2, c[0x0][0x380] ;  /* 0x0000e000ff027b82 */ /* 0x000e220000000a00 */
[----:B------:R-:W1:Y:S07]  /*0030*/  LDCU.64 UR4, c[0x0][0x358] ;  /* 0x00006b00ff0477ac */ /* 0x000e6e0008000a00 */
[----:B------:R-:W2:Y:S08]  /*0040*/  LDC.64 R4, c[0x0][0x388] ;  /* 0x0000e200ff047b82 */ /* 0x000eb00000000a00 */
[----:B------:R-:W3:Y:S01]  /*0050*/  LDC.64 R6, c[0x0][0x390] ;  /* 0x0000e400ff067b82 */ /* 0x000ee20000000a00 */
[----:B0-----:R-:W-:-:S04]  /*0060*/  IMAD.WIDE.U32 R2, R9, 0x4, R2 ;  /* 0x0000000409027825 */ /* 0x001fc800078e0002 */
[C---:B--2---:R-:W-:Y:S02]  /*0070*/  IMAD.WIDE.U32 R4, R9.reuse, 0x4, R4 ;  /* 0x0000000409047825 */ /* 0x044fe400078e0004 */
[----:B-1----:R-:W2:Y:S04]  /*0080*/  LDG.E R2, desc[UR4][R2.64] ;  /* 0x0000000402027981 */ /* 0x002ea8000c1e1900 */
[----:B------:R-:W2:Y:S01]  /*0090*/  LDG.E R5, desc[UR4][R4.64] ;  /* 0x0000000404057981 */ /* 0x000ea2000c1e1900 */
[----:B---3--:R-:W-:Y:S01]  /*00a0*/  IMAD.WIDE.U32 R6, R9, 0x4, R6 ;  /* 0x0000000409067825 */ /* 0x008fe200078e0006 */
[----:B--2---:R-:W-:-:S05]  /*00b0*/  IADD3 R9, PT, PT, R2, R5, RZ ;  /* 0x0000000502097210 */ /* 0x004fca0007ffe0ff */
[----:B------:R-:W-:Y:S01]  /*00c0*/  STG.E desc[UR4][R6.64], R9 ;  /* 0x0000000906007986 */ /* 0x000fe2000c101904 */
[----:B------:R-:W-:Y:S05]  /*00d0*/  EXIT ;  /* 0x000000000000794d */ /* 0x000fea0003800000 */
.L_x_0:
[----:B------:R-:W-:-:S00]  /*00e0*/  BRA `(.L_x_0) ;  /* 0xfffffffc00fc7947 */ /* 0x000fc0000383ffff */
[----:B------:R-:W-:-:S00]  /*00f0*/  NOP ;  /* 0x0000000000007918 */ /* 0x000fc00000000000 */
        /* <DEDUP_REMOVED lines=8> */
.L_x_1:


//--------------------- .nv.shared.reserved.0     --------------------------
	.section	.nv.shared.reserved.0,"aw",@nobits
	.weak		__nv_reservedSMEM_offset_0_alias
	.size		__nv_reservedSMEM_offset_0_alias, 0, 64
	.other		__nv_reservedSMEM_offset_0_alias,@"STO_CUDA_RESERVED_SHARED STV_DEFAULT"
__nv_reservedSMEM_offset_0_alias:
	.zero		0
	.zero		64


//--------------------- .nv.constant0._Z10addVectorsPiS_S_ --------------------------
	.section	.nv.constant0._Z10addVectorsPiS_S_,"a",@progbits
	.sectionflags	@""
	.align	4
.nv.constant0._Z10addVectorsPiS_S_:
	.zero		920


//--------------------- SYMBOLS --------------------------

	.type		.nv.reservedSmem.offset0,@object
	.size		.nv.reservedSmem.offset0,0x4
